//
// Generated by NVIDIA NVVM Compiler
//
// Compiler Build ID: CL-36424714
// Cuda compilation tools, release 13.0, V13.0.88
// Based on NVVM 20.0.0
//

.version 9.0
.target sm_100
.address_size 64

	// .globl	_Z13gpu_even_passPim

.visible .entry _Z13gpu_even_passPim(
	.param .u64 .ptr .align 1 _Z13gpu_even_passPim_param_0,
	.param .u64 _Z13gpu_even_passPim_param_1
)
{
	.reg .pred 	%p<4>;
	.reg .b32 	%r<9>;
	.reg .b64 	%rd<12>;

	ld.param.u64 	%rd8, [_Z13gpu_even_passPim_param_0];
	ld.param.u64 	%rd9, [_Z13gpu_even_passPim_param_1];
	mov.u32 	%r4, %ctaid.x;
	mov.u32 	%r1, %ntid.x;
	mov.u32 	%r5, %tid.x;
	mad.lo.s32 	%r6, %r4, %r1, %r5;
	cvt.s64.s32 	%rd11, %r6;
	shr.u64 	%rd2, %rd9, 1;
	setp.le.u64 	%p1, %rd2, %rd11;
	@%p1 bra 	$L__BB0_5;
	mov.u32 	%r7, %nctaid.x;
	mul.lo.s32 	%r8, %r1, %r7;
	cvt.s64.s32 	%rd3, %r8;
	cvta.to.global.u64 	%rd4, %rd8;
$L__BB0_2:
	shl.b64 	%rd10, %rd11, 3;
	add.s64 	%rd6, %rd4, %rd10;
	ld.global.u32 	%r2, [%rd6];
	ld.global.u32 	%r3, [%rd6+4];
	setp.le.s32 	%p2, %r2, %r3;
	@%p2 bra 	$L__BB0_4;
	st.global.u32 	[%rd6], %r3;
	st.global.u32 	[%rd6+4], %r2;
$L__BB0_4:
	add.s64 	%rd11, %rd11, %rd3;
	setp.lt.u64 	%p3, %rd11, %rd2;
	@%p3 bra 	$L__BB0_2;
$L__BB0_5:
	ret;

}
	// .globl	_Z12gpu_odd_passPim
.visible .entry _Z12gpu_odd_passPim(
	.param .u64 .ptr .align 1 _Z12gpu_odd_passPim_param_0,
	.param .u64 _Z12gpu_odd_passPim_param_1
)
{
	.reg .pred 	%p<4>;
	.reg .b32 	%r<9>;
	.reg .b64 	%rd<13>;

	ld.param.u64 	%rd8, [_Z12gpu_odd_passPim_param_0];
	ld.param.u64 	%rd9, [_Z12gpu_odd_passPim_param_1];
	mov.u32 	%r4, %ctaid.x;
	mov.u32 	%r1, %ntid.x;
	mov.u32 	%r5, %tid.x;
	mad.lo.s32 	%r6, %r4, %r1, %r5;
	cvt.s64.s32 	%rd12, %r6;
	shr.u64 	%rd10, %rd9, 1;
	add.s64 	%rd2, %rd10, -1;
	setp.le.u64 	%p1, %rd2, %rd12;
	@%p1 bra 	$L__BB1_5;
	mov.u32 	%r7, %nctaid.x;
	mul.lo.s32 	%r8, %r1, %r7;
	cvt.s64.s32 	%rd3, %r8;
	cvta.to.global.u64 	%rd4, %rd8;
$L__BB1_2:
	shl.b64 	%rd11, %rd12, 3;
	add.s64 	%rd6, %rd4, %rd11;
	ld.global.u32 	%r2, [%rd6+4];
	ld.global.u32 	%r3, [%rd6+8];
	setp.le.s32 	%p2, %r2, %r3;
	@%p2 bra 	$L__BB1_4;
	st.global.u32 	[%rd6+4], %r3;
	st.global.u32 	[%rd6+8], %r2;
$L__BB1_4:
	add.s64 	%rd12, %rd12, %rd3;
	setp.lt.u64 	%p3, %rd12, %rd2;
	@%p3 bra 	$L__BB1_2;
$L__BB1_5:
	ret;

}
	// .globl	_Z18gpu_even_pass_multPimS_S_
.visible .entry _Z18gpu_even_pass_multPimS_S_(
	.param .u64 .ptr .align 1 _Z18gpu_even_pass_multPimS_S__param_0,
	.param .u64 _Z18gpu_even_pass_multPimS_S__param_1,
	.param .u64 .ptr .align 1 _Z18gpu_even_pass_multPimS_S__param_2,
	.param .u64 .ptr .align 1 _Z18gpu_even_pass_multPimS_S__param_3
)
{
	.reg .pred 	%p<4>;
	.reg .b32 	%r<13>;
	.reg .b64 	%rd<20>;

	ld.param.u64 	%rd11, [_Z18gpu_even_pass_multPimS_S__param_0];
	ld.param.u64 	%rd14, [_Z18gpu_even_pass_multPimS_S__param_1];
	ld.param.u64 	%rd12, [_Z18gpu_even_pass_multPimS_S__param_2];
	ld.param.u64 	%rd13, [_Z18gpu_even_pass_multPimS_S__param_3];
	mov.u32 	%r4, %ctaid.x;
	mov.u32 	%r1, %ntid.x;
	mov.u32 	%r5, %tid.x;
	mad.lo.s32 	%r6, %r4, %r1, %r5;
	cvt.s64.s32 	%rd19, %r6;
	shr.u64 	%rd2, %rd14, 1;
	setp.le.u64 	%p1, %rd2, %rd19;
	@%p1 bra 	$L__BB2_5;
	cvta.to.global.u64 	%rd3, %rd11;
	mov.u32 	%r7, %nctaid.x;
	mul.lo.s32 	%r8, %r1, %r7;
	cvt.s64.s32 	%rd4, %r8;
	cvta.to.global.u64 	%rd5, %rd12;
	cvta.to.global.u64 	%rd6, %rd13;
$L__BB2_2:
	shl.b64 	%rd15, %rd19, 3;
	add.s64 	%rd9, %rd3, %rd15;
	ld.global.u32 	%r2, [%rd9];
	shl.b64 	%rd8, %rd19, 1;
	ld.global.u32 	%r3, [%rd9+4];
	setp.le.s32 	%p2, %r2, %r3;
	@%p2 bra 	$L__BB2_4;
	st.global.u32 	[%rd9], %r3;
	st.global.u32 	[%rd9+4], %r2;
	shl.b64 	%rd16, %rd8, 2;
	add.s64 	%rd17, %rd5, %rd16;
	ld.global.u32 	%r9, [%rd17];
	ld.global.u32 	%r10, [%rd17+4];
	st.global.u32 	[%rd17], %r10;
	st.global.u32 	[%rd17+4], %r9;
	add.s64 	%rd18, %rd6, %rd16;
	ld.global.u32 	%r11, [%rd18];
	ld.global.u32 	%r12, [%rd18+4];
	st.global.u32 	[%rd18], %r12;
	st.global.u32 	[%rd18+4], %r11;
$L__BB2_4:
	add.s64 	%rd19, %rd19, %rd4;
	setp.lt.u64 	%p3, %rd19, %rd2;
	@%p3 bra 	$L__BB2_2;
$L__BB2_5:
	ret;

}
	// .globl	_Z17gpu_odd_pass_multPimS_S_
.visible .entry _Z17gpu_odd_pass_multPimS_S_(
	.param .u64 .ptr .align 1 _Z17gpu_odd_pass_multPimS_S__param_0,
	.param .u64 _Z17gpu_odd_pass_multPimS_S__param_1,
	.param .u64 .ptr .align 1 _Z17gpu_odd_pass_multPimS_S__param_2,
	.param .u64 .ptr .align 1 _Z17gpu_odd_pass_multPimS_S__param_3
)
{
	.reg .pred 	%p<4>;
	.reg .b32 	%r<13>;
	.reg .b64 	%rd<21>;

	ld.param.u64 	%rd11, [_Z17gpu_odd_pass_multPimS_S__param_0];
	ld.param.u64 	%rd14, [_Z17gpu_odd_pass_multPimS_S__param_1];
	ld.param.u64 	%rd12, [_Z17gpu_odd_pass_multPimS_S__param_2];
	ld.param.u64 	%rd13, [_Z17gpu_odd_pass_multPimS_S__param_3];
	mov.u32 	%r4, %ctaid.x;
	mov.u32 	%r1, %ntid.x;
	mov.u32 	%r5, %tid.x;
	mad.lo.s32 	%r6, %r4, %r1, %r5;
	cvt.s64.s32 	%rd20, %r6;
	shr.u64 	%rd15, %rd14, 1;
	add.s64 	%rd2, %rd15, -1;
	setp.le.u64 	%p1, %rd2, %rd20;
	@%p1 bra 	$L__BB3_5;
	mov.u32 	%r7, %nctaid.x;
	mul.lo.s32 	%r8, %r1, %r7;
	cvt.s64.s32 	%rd3, %r8;
	cvta.to.global.u64 	%rd4, %rd11;
	cvta.to.global.u64 	%rd5, %rd12;
	cvta.to.global.u64 	%rd6, %rd13;
$L__BB3_2:
	shl.b64 	%rd8, %rd20, 1;
	shl.b64 	%rd16, %rd20, 3;
	add.s64 	%rd9, %rd4, %rd16;
	ld.global.u32 	%r2, [%rd9+4];
	ld.global.u32 	%r3, [%rd9+8];
	setp.le.s32 	%p2, %r2, %r3;
	@%p2 bra 	$L__BB3_4;
	st.global.u32 	[%rd9+4], %r3;
	st.global.u32 	[%rd9+8], %r2;
	shl.b64 	%rd17, %rd8, 2;
	add.s64 	%rd18, %rd5, %rd17;
	ld.global.u32 	%r9, [%rd18+4];
	ld.global.u32 	%r10, [%rd18+8];
	st.global.u32 	[%rd18+4], %r10;
	st.global.u32 	[%rd18+8], %r9;
	add.s64 	%rd19, %rd6, %rd17;
	ld.global.u32 	%r11, [%rd19+4];
	ld.global.u32 	%r12, [%rd19+8];
	st.global.u32 	[%rd19+4], %r12;
	st.global.u32 	[%rd19+8], %r11;
$L__BB3_4:
	add.s64 	%rd20, %rd20, %rd3;
	setp.lt.u64 	%p3, %rd20, %rd2;
	@%p3 bra 	$L__BB3_2;
$L__BB3_5:
	ret;

}


// ===== COMPILED SASS (sm_100) =====

	.target	sm_100

	.elftype	@"ET_EXEC"


//--------------------- .note.nv.tkinfo           --------------------------
	.section	.note.nv.tkinfo,"",@"SHT_NOTE"
	.sectionflags	@"SHF_NOTE_NV_TKINFO"
	.tkinfo
        /*0018*/ 	.word	0x00000002
        /*0030*/ 	.string	""
        /*0030*/ 	.string	"ptxas"
        /*0030*/ 	.string	"Cuda compilation tools, release 13.0, V13.0.88"
        /*0030*/ 	.string	"Build cuda_13.0.r13.0/compiler.36424714_0"
        /*0030*/ 	.string	"-arch sm_100 -m 64 "



//--------------------- .note.nv.cuinfo           --------------------------
	.section	.note.nv.cuinfo,"",@"SHT_NOTE"
	.sectionflags	@"SHF_NOTE_NV_CUINFO"
        /*0018*/ 	.short	0x0002
        /*001a*/ 	.short	0x0064
        /*001c*/ 	.short	0x0082
	.zero		2


//--------------------- .nv.info                  --------------------------
	.section	.nv.info,"",@"SHT_CUDA_INFO"
	.align	4


	//----- nvinfo : EIATTR_REGCOUNT
	.align		4
        /*0000*/ 	.byte	0x04, 0x2f
        /*0002*/ 	.short	(.L_1 - .L_0)
	.align		4
.L_0:
        /*0004*/ 	.word	index@(_Z13gpu_even_passPim)
        /*0008*/ 	.word	0x0000000a


	//----- nvinfo : EIATTR_FRAME_SIZE
	.align		4
.L_1:
        /*000c*/ 	.byte	0x04, 0x11
        /*000e*/ 	.short	(.L_3 - .L_2)
	.align		4
.L_2:
        /*0010*/ 	.word	index@(_Z13gpu_even_passPim)
        /*0014*/ 	.word	0x00000000


	//----- nvinfo : EIATTR_REGCOUNT
	.align		4
.L_3:
        /*0018*/ 	.byte	0x04, 0x2f
        /*001a*/ 	.short	(.L_5 - .L_4)
	.align		4
.L_4:
        /*001c*/ 	.word	index@(_Z12gpu_odd_passPim)
        /*0020*/ 	.word	0x0000000a


	//----- nvinfo : EIATTR_FRAME_SIZE
	.align		4
.L_5:
        /*0024*/ 	.byte	0x04, 0x11
        /*0026*/ 	.short	(.L_7 - .L_6)
	.align		4
.L_6:
        /*0028*/ 	.word	index@(_Z12gpu_odd_passPim)
        /*002c*/ 	.word	0x00000000


	//----- nvinfo : EIATTR_REGCOUNT
	.align		4
.L_7:
        /*0030*/ 	.byte	0x04, 0x2f
        /*0032*/ 	.short	(.L_9 - .L_8)
	.align		4
.L_8:
        /*0034*/ 	.word	index@(_Z18gpu_even_pass_multPimS_S_)
        /*0038*/ 	.word	0x00000016


	//----- nvinfo : EIATTR_FRAME_SIZE
	.align		4
.L_9:
        /*003c*/ 	.byte	0x04, 0x11
        /*003e*/ 	.short	(.L_11 - .L_10)
	.align		4
.L_10:
        /*0040*/ 	.word	index@(_Z18gpu_even_pass_multPimS_S_)
        /*0044*/ 	.word	0x00000000


	//----- nvinfo : EIATTR_REGCOUNT
	.align		4
.L_11:
        /*0048*/ 	.byte	0x04, 0x2f
        /*004a*/ 	.short	(.L_13 - .L_12)
	.align		4
.L_12:
        /*004c*/ 	.word	index@(_Z17gpu_odd_pass_multPimS_S_)
        /*0050*/ 	.word	0x00000016


	//----- nvinfo : EIATTR_FRAME_SIZE
	.align		4
.L_13:
        /*0054*/ 	.byte	0x04, 0x11
        /*0056*/ 	.short	(.L_15 - .L_14)
	.align		4
.L_14:
        /*0058*/ 	.word	index@(_Z17gpu_odd_pass_multPimS_S_)
        /*005c*/ 	.word	0x00000000


	//----- nvinfo : EIATTR_MIN_STACK_SIZE
	.align		4
.L_15:
        /*0060*/ 	.byte	0x04, 0x12
        /*0062*/ 	.short	(.L_17 - .L_16)
	.align		4
.L_16:
        /*0064*/ 	.word	index@(_Z17gpu_odd_pass_multPimS_S_)
        /*0068*/ 	.word	0x00000000


	//----- nvinfo : EIATTR_MIN_STACK_SIZE
	.align		4
.L_17:
        /*006c*/ 	.byte	0x04, 0x12
        /*006e*/ 	.short	(.L_19 - .L_18)
	.align		4
.L_18:
        /*0070*/ 	.word	index@(_Z18gpu_even_pass_multPimS_S_)
        /*0074*/ 	.word	0x00000000


	//----- nvinfo : EIATTR_MIN_STACK_SIZE
	.align		4
.L_19:
        /*0078*/ 	.byte	0x04, 0x12
        /*007a*/ 	.short	(.L_21 - .L_20)
	.align		4
.L_20:
        /*007c*/ 	.word	index@(_Z12gpu_odd_passPim)
        /*0080*/ 	.word	0x00000000


	//----- nvinfo : EIATTR_MIN_STACK_SIZE
	.align		4
.L_21:
        /*0084*/ 	.byte	0x04, 0x12
        /*0086*/ 	.short	(.L_23 - .L_22)
	.align		4
.L_22:
        /*0088*/ 	.word	index@(_Z13gpu_even_passPim)
        /*008c*/ 	.word	0x00000000
.L_23:


//--------------------- .nv.compat                --------------------------
	.section	.nv.compat,"",@"SHT_CUDA_COMPAT_INFO"
	.align	4
        /*0000*/ 	.byte	0x02, 0x09, 0x00, 0x00, 0x02, 0x02, 0x01, 0x00, 0x02, 0x05, 0x05, 0x00, 0x03, 0x07, 0x01, 0x01
        /*0010*/ 	.byte	0x02, 0x03, 0x00, 0x00, 0x02, 0x06, 0x01, 0x00, 0x04, 0x0b, 0x08, 0x00, 0x09, 0x00, 0x00, 0x00
        /*0020*/ 	.byte	0x00, 0x00, 0x00, 0x00


//--------------------- .nv.info._Z17gpu_odd_pass_multPimS_S_ --------------------------
	.section	.nv.info._Z17gpu_odd_pass_multPimS_S_,"",@"SHT_CUDA_INFO"
	.sectionflags	@""
	.align	4


	//----- nvinfo : EIATTR_CUDA_API_VERSION
	.align		4
        /*0000*/ 	.byte	0x04, 0x37
        /*0002*/ 	.short	(.L_25 - .L_24)
.L_24:
        /*0004*/ 	.word	0x00000082


	//----- nvinfo : EIATTR_KPARAM_INFO
	.align		4
.L_25:
        /*0008*/ 	.byte	0x04, 0x17
        /*000a*/ 	.short	(.L_27 - .L_26)
.L_26:
        /*000c*/ 	.word	0x00000000
        /*0010*/ 	.short	0x0003
        /*0012*/ 	.short	0x0018
        /*0014*/ 	.byte	0x00, 0xf5, 0x21, 0x00


	//----- nvinfo : EIATTR_KPARAM_INFO
	.align		4
.L_27:
        /*0018*/ 	.byte	0x04, 0x17
        /*001a*/ 	.short	(.L_29 - .L_28)
.L_28:
        /*001c*/ 	.word	0x00000000
        /*0020*/ 	.short	0x0002
        /*0022*/ 	.short	0x0010
        /*0024*/ 	.byte	0x00, 0xf5, 0x21, 0x00


	//----- nvinfo : EIATTR_KPARAM_INFO
	.align		4
.L_29:
        /*0028*/ 	.byte	0x04, 0x17
        /*002a*/ 	.short	(.L_31 - .L_30)
.L_30:
        /*002c*/ 	.word	0x00000000
        /*0030*/ 	.short	0x0001
        /*0032*/ 	.short	0x0008
        /*0034*/ 	.byte	0x00, 0xf0, 0x21, 0x00


	//----- nvinfo : EIATTR_KPARAM_INFO
	.align		4
.L_31:
        /*0038*/ 	.byte	0x04, 0x17
        /*003a*/ 	.short	(.L_33 - .L_32)
.L_32:
        /*003c*/ 	.word	0x00000000
        /*0040*/ 	.short	0x0000
        /*0042*/ 	.short	0x0000
        /*0044*/ 	.byte	0x00, 0xf5, 0x21, 0x00


	//----- nvinfo : EIATTR_SPARSE_MMA_MASK
	.align		4
.L_33:
        /*0048*/ 	.byte	0x03, 0x50
        /*004a*/ 	.short	0x0000


	//----- nvinfo : EIATTR_MAXREG_COUNT
	.align		4
        /*004c*/ 	.byte	0x03, 0x1b
        /*004e*/ 	.short	0x00ff


	//----- nvinfo : EIATTR_MERCURY_ISA_VERSION
	.align		4
        /*0050*/ 	.byte	0x03, 0x5f
        /*0052*/ 	.short	0x0101


	//----- nvinfo : EIATTR_VRC_CTA_INIT_COUNT
	.align		4
        /*0054*/ 	.byte	0x02, 0x4a
	.zero		1
	.zero		1


	//----- nvinfo : EIATTR_EXIT_INSTR_OFFSETS
	.align		4
        /*0058*/ 	.byte	0x04, 0x1c
        /*005a*/ 	.short	(.L_35 - .L_34)


	//   ....[0]....
.L_34:
        /*005c*/ 	.word	0x000000e0


	//   ....[1]....
        /*0060*/ 	.word	0x00000330


	//----- nvinfo : EIATTR_CRS_STACK_SIZE
	.align		4
.L_35:
        /*0064*/ 	.byte	0x04, 0x1e
        /*0066*/ 	.short	(.L_37 - .L_36)
.L_36:
        /*0068*/ 	.word	0x00000000


	//----- nvinfo : EIATTR_CBANK_PARAM_SIZE
	.align		4
.L_37:
        /*006c*/ 	.byte	0x03, 0x19
        /*006e*/ 	.short	0x0020


	//----- nvinfo : EIATTR_PARAM_CBANK
	.align		4
        /*0070*/ 	.byte	0x04, 0x0a
        /*0072*/ 	.short	(.L_39 - .L_38)
	.align		4
.L_38:
        /*0074*/ 	.word	index@(.nv.constant0._Z17gpu_odd_pass_multPimS_S_)
        /*0078*/ 	.short	0x0380
        /*007a*/ 	.short	0x0020


	//----- nvinfo : EIATTR_SW_WAR
	.align		4
.L_39:
        /*007c*/ 	.byte	0x04, 0x36
        /*007e*/ 	.short	(.L_41 - .L_40)
.L_40:
        /*0080*/ 	.word	0x00000008
.L_41:


//--------------------- .nv.info._Z18gpu_even_pass_multPimS_S_ --------------------------
	.section	.nv.info._Z18gpu_even_pass_multPimS_S_,"",@"SHT_CUDA_INFO"
	.sectionflags	@""
	.align	4


	//----- nvinfo : EIATTR_CUDA_API_VERSION
	.align		4
        /*0000*/ 	.byte	0x04, 0x37
        /*0002*/ 	.short	(.L_43 - .L_42)
.L_42:
        /*0004*/ 	.word	0x00000082


	//----- nvinfo : EIATTR_KPARAM_INFO
	.align		4
.L_43:
        /*0008*/ 	.byte	0x04, 0x17
        /*000a*/ 	.short	(.L_45 - .L_44)
.L_44:
        /*000c*/ 	.word	0x00000000
        /*0010*/ 	.short	0x0003
        /*0012*/ 	.short	0x0018
        /*0014*/ 	.byte	0x00, 0xf5, 0x21, 0x00


	//----- nvinfo : EIATTR_KPARAM_INFO
	.align		4
.L_45:
        /*0018*/ 	.byte	0x04, 0x17
        /*001a*/ 	.short	(.L_47 - .L_46)
.L_46:
        /*001c*/ 	.word	0x00000000
        /*0020*/ 	.short	0x0002
        /*0022*/ 	.short	0x0010
        /*0024*/ 	.byte	0x00, 0xf5, 0x21, 0x00


	//----- nvinfo : EIATTR_KPARAM_INFO
	.align		4
.L_47:
        /*0028*/ 	.byte	0x04, 0x17
        /*002a*/ 	.short	(.L_49 - .L_48)
.L_48:
        /*002c*/ 	.word	0x00000000
        /*0030*/ 	.short	0x0001
        /*0032*/ 	.short	0x0008
        /*0034*/ 	.byte	0x00, 0xf0, 0x21, 0x00


	//----- nvinfo : EIATTR_KPARAM_INFO
	.align		4
.L_49:
        /*0038*/ 	.byte	0x04, 0x17
        /*003a*/ 	.short	(.L_51 - .L_50)
.L_50:
        /*003c*/ 	.word	0x00000000
        /*0040*/ 	.short	0x0000
        /*0042*/ 	.short	0x0000
        /*0044*/ 	.byte	0x00, 0xf5, 0x21, 0x00


	//----- nvinfo : EIATTR_SPARSE_MMA_MASK
	.align		4
.L_51:
        /*0048*/ 	.byte	0x03, 0x50
        /*004a*/ 	.short	0x0000


	//----- nvinfo : EIATTR_MAXREG_COUNT
	.align		4
        /*004c*/ 	.byte	0x03, 0x1b
        /*004e*/ 	.short	0x00ff


	//----- nvinfo : EIATTR_MERCURY_ISA_VERSION
	.align		4
        /*0050*/ 	.byte	0x03, 0x5f
        /*0052*/ 	.short	0x0101


	//----- nvinfo : EIATTR_VRC_CTA_INIT_COUNT
	.align		4
        /*0054*/ 	.byte	0x02, 0x4a
	.zero		1
	.zero		1


	//----- nvinfo : EIATTR_EXIT_INSTR_OFFSETS
	.align		4
        /*0058*/ 	.byte	0x04, 0x1c
        /*005a*/ 	.short	(.L_53 - .L_52)


	//   ....[0]....
.L_52:
        /*005c*/ 	.word	0x000000c0


	//   ....[1]....
        /*0060*/ 	.word	0x00000310


	//----- nvinfo : EIATTR_CRS_STACK_SIZE
	.align		4
.L_53:
        /*0064*/ 	.byte	0x04, 0x1e
        /*0066*/ 	.short	(.L_55 - .L_54)
.L_54:
        /*0068*/ 	.word	0x00000000


	//----- nvinfo : EIATTR_CBANK_PARAM_SIZE
	.align		4
.L_55:
        /*006c*/ 	.byte	0x03, 0x19
        /*006e*/ 	.short	0x0020


	//----- nvinfo : EIATTR_PARAM_CBANK
	.align		4
        /*0070*/ 	.byte	0x04, 0x0a
        /*0072*/ 	.short	(.L_57 - .L_56)
	.align		4
.L_56:
        /*0074*/ 	.word	index@(.nv.constant0._Z18gpu_even_pass_multPimS_S_)
        /*0078*/ 	.short	0x0380
        /*007a*/ 	.short	0x0020


	//----- nvinfo : EIATTR_SW_WAR
	.align		4
.L_57:
        /*007c*/ 	.byte	0x04, 0x36
        /*007e*/ 	.short	(.L_59 - .L_58)
.L_58:
        /*0080*/ 	.word	0x00000008
.L_59:


//--------------------- .nv.info._Z12gpu_odd_passPim --------------------------
	.section	.nv.info._Z12gpu_odd_passPim,"",@"SHT_CUDA_INFO"
	.sectionflags	@""
	.align	4


	//----- nvinfo : EIATTR_CUDA_API_VERSION
	.align		4
        /*0000*/ 	.byte	0x04, 0x37
        /*0002*/ 	.short	(.L_61 - .L_60)
.L_60:
        /*0004*/ 	.word	0x00000082


	//----- nvinfo : EIATTR_KPARAM_INFO
	.align		4
.L_61:
        /*0008*/ 	.byte	0x04, 0x17
        /*000a*/ 	.short	(.L_63 - .L_62)
.L_62:
        /*000c*/ 	.word	0x00000000
        /*0010*/ 	.short	0x0001
        /*0012*/ 	.short	0x0008
        /*0014*/ 	.byte	0x00, 0xf0, 0x21, 0x00


	//----- nvinfo : EIATTR_KPARAM_INFO
	.align		4
.L_63:
        /*0018*/ 	.byte	0x04, 0x17
        /*001a*/ 	.short	(.L_65 - .L_64)
.L_64:
        /*001c*/ 	.word	0x00000000
        /*0020*/ 	.short	0x0000
        /*0022*/ 	.short	0x0000
        /*0024*/ 	.byte	0x00, 0xf5, 0x21, 0x00


	//----- nvinfo : EIATTR_SPARSE_MMA_MASK
	.align		4
.L_65:
        /*0028*/ 	.byte	0x03, 0x50
        /*002a*/ 	.short	0x0000


	//----- nvinfo : EIATTR_MAXREG_COUNT
	.align		4
        /*002c*/ 	.byte	0x03, 0x1b
        /*002e*/ 	.short	0x00ff


	//----- nvinfo : EIATTR_MERCURY_ISA_VERSION
	.align		4
        /*0030*/ 	.byte	0x03, 0x5f
        /*0032*/ 	.short	0x0101


	//----- nvinfo : EIATTR_VRC_CTA_INIT_COUNT
	.align		4
        /*0034*/ 	.byte	0x02, 0x4a
	.zero		1
	.zero		1


	//----- nvinfo : EIATTR_EXIT_INSTR_OFFSETS
	.align		4
        /*0038*/ 	.byte	0x04, 0x1c
        /*003a*/ 	.short	(.L_67 - .L_66)


	//   ....[0]....
.L_66:
        /*003c*/ 	.word	0x000000e0


	//   ....[1]....
        /*0040*/ 	.word	0x00000210


	//----- nvinfo : EIATTR_CRS_STACK_SIZE
	.align		4
.L_67:
        /*0044*/ 	.byte	0x04, 0x1e
        /*0046*/ 	.short	(.L_69 - .L_68)
.L_68:
        /*0048*/ 	.word	0x00000000


	//----- nvinfo : EIATTR_CBANK_PARAM_SIZE
	.align		4
.L_69:
        /*004c*/ 	.byte	0x03, 0x19
        /*004e*/ 	.short	0x0010


	//----- nvinfo : EIATTR_PARAM_CBANK
	.align		4
        /*0050*/ 	.byte	0x04, 0x0a
        /*0052*/ 	.short	(.L_71 - .L_70)
	.align		4
.L_70:
        /*0054*/ 	.word	index@(.nv.constant0._Z12gpu_odd_passPim)
        /*0058*/ 	.short	0x0380
        /*005a*/ 	.short	0x0010


	//----- nvinfo : EIATTR_SW_WAR
	.align		4
.L_71:
        /*005c*/ 	.byte	0x04, 0x36
        /*005e*/ 	.short	(.L_73 - .L_72)
.L_72:
        /*0060*/ 	.word	0x00000008
.L_73:


//--------------------- .nv.info._Z13gpu_even_passPim --------------------------
	.section	.nv.info._Z13gpu_even_passPim,"",@"SHT_CUDA_INFO"
	.sectionflags	@""
	.align	4


	//----- nvinfo : EIATTR_CUDA_API_VERSION
	.align		4
        /*0000*/ 	.byte	0x04, 0x37
        /*0002*/ 	.short	(.L_75 - .L_74)
.L_74:
        /*0004*/ 	.word	0x00000082


	//----- nvinfo : EIATTR_KPARAM_INFO
	.align		4
.L_75:
        /*0008*/ 	.byte	0x04, 0x17
        /*000a*/ 	.short	(.L_77 - .L_76)
.L_76:
        /*000c*/ 	.word	0x00000000
        /*0010*/ 	.short	0x0001
        /*0012*/ 	.short	0x0008
        /*0014*/ 	.byte	0x00, 0xf0, 0x21, 0x00


	//----- nvinfo : EIATTR_KPARAM_INFO
	.align		4
.L_77:
        /*0018*/ 	.byte	0x04, 0x17
        /*001a*/ 	.short	(.L_79 - .L_78)
.L_78:
        /*001c*/ 	.word	0x00000000
        /*0020*/ 	.short	0x0000
        /*0022*/ 	.short	0x0000
        /*0024*/ 	.byte	0x00, 0xf5, 0x21, 0x00


	//----- nvinfo : EIATTR_SPARSE_MMA_MASK
	.align		4
.L_79:
        /*0028*/ 	.byte	0x03, 0x50
        /*002a*/ 	.short	0x0000


	//----- nvinfo : EIATTR_MAXREG_COUNT
	.align		4
        /*002c*/ 	.byte	0x03, 0x1b
        /*002e*/ 	.short	0x00ff


	//----- nvinfo : EIATTR_MERCURY_ISA_VERSION
	.align		4
        /*0030*/ 	.byte	0x03, 0x5f
        /*0032*/ 	.short	0x0101


	//----- nvinfo : EIATTR_VRC_CTA_INIT_COUNT
	.align		4
        /*0034*/ 	.byte	0x02, 0x4a
	.zero		1
	.zero		1


	//----- nvinfo : EIATTR_EXIT_INSTR_OFFSETS
	.align		4
        /*0038*/ 	.byte	0x04, 0x1c
        /*003a*/ 	.short	(.L_81 - .L_80)


	//   ....[0]....
.L_80:
        /*003c*/ 	.word	0x000000c0


	//   ....[1]....
        /*0040*/ 	.word	0x000001f0


	//----- nvinfo : EIATTR_CRS_STACK_SIZE
	.align		4
.L_81:
        /*0044*/ 	.byte	0x04, 0x1e
        /*0046*/ 	.short	(.L_83 - .L_82)
.L_82:
        /*0048*/ 	.word	0x00000000


	//----- nvinfo : EIATTR_CBANK_PARAM_SIZE
	.align		4
.L_83:
        /*004c*/ 	.byte	0x03, 0x19
        /*004e*/ 	.short	0x0010


	//----- nvinfo : EIATTR_PARAM_CBANK
	.align		4
        /*0050*/ 	.byte	0x04, 0x0a
        /*0052*/ 	.short	(.L_85 - .L_84)
	.align		4
.L_84:
        /*0054*/ 	.word	index@(.nv.constant0._Z13gpu_even_passPim)
        /*0058*/ 	.short	0x0380
        /*005a*/ 	.short	0x0010


	//----- nvinfo : EIATTR_SW_WAR
	.align		4
.L_85:
        /*005c*/ 	.byte	0x04, 0x36
        /*005e*/ 	.short	(.L_87 - .L_86)
.L_86:
        /*0060*/ 	.word	0x00000008
.L_87:


//--------------------- .nv.callgraph             --------------------------
	.section	.nv.callgraph,"",@"SHT_CUDA_CALLGRAPH"
	.align	4
	.sectionentsize	8
	.align		4
        /*0000*/ 	.word	0x00000000
	.align		4
        /*0004*/ 	.word	0xffffffff
	.align		4
        /*0008*/ 	.word	0x00000000
	.align		4
        /*000c*/ 	.word	0xfffffffe
	.align		4
        /*0010*/ 	.word	0x00000000
	.align		4
        /*0014*/ 	.word	0xfffffffd
	.align		4
        /*0018*/ 	.word	0x00000000
	.align		4
        /*001c*/ 	.word	0xfffffffc


//--------------------- .text._Z17gpu_odd_pass_multPimS_S_ --------------------------
	.section	.text._Z17gpu_odd_pass_multPimS_S_,"ax",@progbits
	.align	128
        .global         _Z17gpu_odd_pass_multPimS_S_
        .type           _Z17gpu_odd_pass_multPimS_S_,@function
        .size           _Z17gpu_odd_pass_multPimS_S_,(.L_x_8 - _Z17gpu_odd_pass_multPimS_S_)
        .other          _Z17gpu_odd_pass_multPimS_S_,@"STO_CUDA_ENTRY STV_DEFAULT"
_Z17gpu_odd_pass_multPimS_S_:
.text._Z17gpu_odd_pass_multPimS_S_:
[----:B------:R-:W-:Y:S01]  /*0000*/  LDC R1, c[0x0][0x37c] ;  /* 0x0000df00ff017b82 */ /* 0x000fe20000000800 */
[----:B------:R-:W0:Y:S01]  /*0010*/  S2R R3, SR_TID.X ;  /* 0x0000000000037919 */ /* 0x000e220000002100 */
[----:B------:R-:W1:Y:S06]  /*0020*/  LDCU.64 UR4, c[0x0][0x388] ;  /* 0x00007100ff0477ac */ /* 0x000e6c0008000a00 */
[----:B------:R-:W0:Y:S08]  /*0030*/  S2UR UR6, SR_CTAID.X ;  /* 0x00000000000679c3 */ /* 0x000e300000002500 */
[----:B------:R-:W0:Y:S01]  /*0040*/  LDC R2, c[0x0][0x360] ;  /* 0x0000d800ff027b82 */ /* 0x000e220000000800 */
[----:B-1----:R-:W-:-:S02]  /*0050*/  USHF.R.U64 UR4, UR4, 0x1, UR5 ;  /* 0x0000000104047899 */ /* 0x002fc40008001205 */
[----:B------:R-:W-:Y:S02]  /*0060*/  USHF.R.U32.HI UR5, URZ, 0x1, UR5 ;  /* 0x00000001ff057899 */ /* 0x000fe40008011605 */
[----:B------:R-:W-:-:S04]  /*0070*/  UIADD3 UR4, UP0, UPT, UR4, -0x1, URZ ;  /* 0xffffffff04047890 */ /* 0x000fc8000ff1e0ff */
[----:B------:R-:W-:-:S06]  /*0080*/  UIADD3.X UR5, UPT, UPT, UR5, -0x1, URZ, UP0, !UPT ;  /* 0xffffffff05057890 */ /* 0x000fcc00087fe4ff */
[----:B------:R-:W-:Y:S02]  /*0090*/  IMAD.U32 R4, RZ, RZ, UR5 ;  /* 0x00000005ff047e24 */ /* 0x000fe4000f8e00ff */
[----:B0-----:R-:W-:-:S05]  /*00a0*/  IMAD R0, R2, UR6, R3 ;  /* 0x0000000602007c24 */ /* 0x001fca000f8e0203 */
[----:B------:R-:W-:Y:S02]  /*00b0*/  SHF.R.S32.HI R3, RZ, 0x1f, R0 ;  /* 0x0000001fff037819 */ /* 0x000fe40000011400 */
[----:B------:R-:W-:-:S04]  /*00c0*/  ISETP.LT.U32.AND P0, PT, R0, UR4, PT ;  /* 0x0000000400007c0c */ /* 0x000fc8000bf01070 */
[----:B------:R-:W-:-:S13]  /*00d0*/  ISETP.GT.U32.AND.EX P0, PT, R4, R3, PT, P0 ;  /* 0x000000030400720c */ /* 0x000fda0003f04100 */
[----:B------:R-:W-:Y:S05]  /*00e0*/  @!P0 EXIT ;  /* 0x000000000000894d */ /* 0x000fea0003800000 */
[----:B------:R-:W0:Y:S01]  /*00f0*/  LDCU UR6, c[0x0][0x370] ;  /* 0x00006e00ff0677ac */ /* 0x000e220008000800 */
[----:B------:R-:W-:Y:S02]  /*0100*/  IMAD.MOV.U32 R17, RZ, RZ, R0 ;  /* 0x000000ffff117224 */ /* 0x000fe400078e0000 */
[----:B------:R-:W-:Y:S01]  /*0110*/  IMAD.MOV.U32 R10, RZ, RZ, R3 ;  /* 0x000000ffff0a7224 */ /* 0x000fe200078e0003 */
[----:B------:R-:W1:Y:S01]  /*0120*/  LDCU.64 UR8, c[0x0][0x358] ;  /* 0x00006b00ff0877ac */ /* 0x000e620008000a00 */
[----:B------:R-:W2:Y:S01]  /*0130*/  LDCU.64 UR10, c[0x0][0x380] ;  /* 0x00007000ff0a77ac */ /* 0x000ea20008000a00 */
[----:B0-----:R-:W-:-:S07]  /*0140*/  IMAD R0, R2, UR6, RZ ;  /* 0x0000000602007c24 */ /* 0x001fce000f8e02ff */
.L_x_0:
[C---:B--2---:R-:W-:Y:S01]  /*0150*/  LEA R6, P0, R17.reuse, UR10, 0x3 ;  /* 0x0000000a11067c11 */ /* 0x044fe2000f8018ff */
[----:B------:R-:W0:Y:S03]  /*0160*/  LDC.64 R2, c[0x0][0x390] ;  /* 0x0000e400ff027b82 */ /* 0x000e260000000a00 */
[----:B------:R-:W-:-:S05]  /*0170*/  LEA.HI.X R7, R17, UR11, R10, 0x3, P0 ;  /* 0x0000000b11077c11 */ /* 0x000fca00080f1c0a */
[----:B-1----:R-:W2:Y:S01]  /*0180*/  LDG.E R19, desc[UR8][R6.64+0x4] ;  /* 0x0000040806137981 */ /* 0x002ea2000c1e1900 */
[C---:B------:R-:W-:Y:S01]  /*0190*/  IMAD.SHL.U32 R9, R17.reuse, 0x2, RZ ;  /* 0x0000000211097824 */ /* 0x040fe200078e00ff */
[----:B------:R-:W-:Y:S01]  /*01a0*/  SHF.L.U64.HI R8, R17, 0x1, R10 ;  /* 0x0000000111087819 */ /* 0x000fe2000001020a */
[----:B------:R-:W1:Y:S01]  /*01b0*/  LDC.64 R12, c[0x0][0x398] ;  /* 0x0000e600ff0c7b82 */ /* 0x000e620000000a00 */
[----:B------:R-:W2:Y:S02]  /*01c0*/  LDG.E R14, desc[UR8][R6.64+0x8] ;  /* 0x00000808060e7981 */ /* 0x000ea4000c1e1900 */
[----:B--2---:R-:W-:-:S13]  /*01d0*/  ISETP.GT.AND P0, PT, R19, R14, PT ;  /* 0x0000000e1300720c */ /* 0x004fda0003f04270 */
[C---:B------:R-:W-:Y:S01]  /*01e0*/  @P0 IMAD.SHL.U32 R5, R9.reuse, 0x4, RZ ;  /* 0x0000000409050824 */ /* 0x040fe200078e00ff */
[----:B------:R-:W-:Y:S01]  /*01f0*/  @P0 SHF.L.U64.HI R8, R9, 0x2, R8 ;  /* 0x0000000209080819 */ /* 0x000fe20000010208 */
[----:B------:R3:W-:Y:S03]  /*0200*/  @P0 STG.E desc[UR8][R6.64+0x4], R14 ;  /* 0x0000040e06000986 */ /* 0x0007e6000c101908 */
[----:B0-----:R-:W-:Y:S01]  /*0210*/  @P0 IADD3 R2, P1, PT, R5, R2, RZ ;  /* 0x0000000205020210 */ /* 0x001fe20007f3e0ff */
[----:B------:R3:W-:Y:S04]  /*0220*/  @P0 STG.E desc[UR8][R6.64+0x8], R19 ;  /* 0x0000081306000986 */ /* 0x0007e8000c101908 */
[----:B------:R-:W-:-:S05]  /*0230*/  @P0 IMAD.X R3, R8, 0x1, R3, P1 ;  /* 0x0000000108030824 */ /* 0x000fca00008e0603 */
[----:B------:R-:W2:Y:S04]  /*0240*/  @P0 LDG.E R11, desc[UR8][R2.64+0x8] ;  /* 0x00000808020b0981 */ /* 0x000ea8000c1e1900 */
[----:B------:R-:W4:Y:S01]  /*0250*/  @P0 LDG.E R9, desc[UR8][R2.64+0x4] ;  /* 0x0000040802090981 */ /* 0x000f22000c1e1900 */
[----:B-1----:R-:W-:-:S05]  /*0260*/  @P0 IADD3 R4, P1, PT, R5, R12, RZ ;  /* 0x0000000c05040210 */ /* 0x002fca0007f3e0ff */
[----:B------:R-:W-:Y:S01]  /*0270*/  @P0 IMAD.X R5, R8, 0x1, R13, P1 ;  /* 0x0000000108050824 */ /* 0x000fe200008e060d */
[----:B--2---:R3:W-:Y:S04]  /*0280*/  @P0 STG.E desc[UR8][R2.64+0x4], R11 ;  /* 0x0000040b02000986 */ /* 0x0047e8000c101908 */
[----:B----4-:R3:W-:Y:S04]  /*0290*/  @P0 STG.E desc[UR8][R2.64+0x8], R9 ;  /* 0x0000080902000986 */ /* 0x0107e8000c101908 */
[----:B------:R-:W2:Y:S04]  /*02a0*/  @P0 LDG.E R15, desc[UR8][R4.64+0x8] ;  /* 0x00000808040f0981 */ /* 0x000ea8000c1e1900 */
[----:B------:R-:W4:Y:S04]  /*02b0*/  @P0 LDG.E R13, desc[UR8][R4.64+0x4] ;  /* 0x00000408040d0981 */ /* 0x000f28000c1e1900 */
[----:B--2---:R3:W-:Y:S04]  /*02c0*/  @P0 STG.E desc[UR8][R4.64+0x4], R15 ;  /* 0x0000040f04000986 */ /* 0x0047e8000c101908 */
[----:B----4-:R3:W-:Y:S01]  /*02d0*/  @P0 STG.E desc[UR8][R4.64+0x8], R13 ;  /* 0x0000080d04000986 */ /* 0x0107e2000c101908 */
[----:B------:R-:W-:-:S04]  /*02e0*/  IADD3 R17, P0, PT, R0, R17, RZ ;  /* 0x0000001100117210 */ /* 0x000fc80007f1e0ff */
[----:B------:R-:W-:Y:S02]  /*02f0*/  LEA.HI.X.SX32 R10, R0, R10, 0x1, P0 ;  /* 0x0000000a000a7211 */ /* 0x000fe400000f0eff */
[----:B------:R-:W-:-:S04]  /*0300*/  ISETP.GE.U32.AND P0, PT, R17, UR4, PT ;  /* 0x0000000411007c0c */ /* 0x000fc8000bf06070 */
[----:B------:R-:W-:-:S13]  /*0310*/  ISETP.GE.U32.AND.EX P0, PT, R10, UR5, PT, P0 ;  /* 0x000000050a007c0c */ /* 0x000fda000bf06100 */
[----:B---3--:R-:W-:Y:S05]  /*0320*/  @!P0 BRA `(.L_x_0) ;  /* 0xfffffffc00888947 */ /* 0x008fea000383ffff */
[----:B------:R-:W-:Y:S05]  /*0330*/  EXIT ;  /* 0x000000000000794d */ /* 0x000fea0003800000 */
.L_x_1:
[----:B------:R-:W-:-:S00]  /*0340*/  BRA `(.L_x_1) ;  /* 0xfffffffc00fc7947 */ /* 0x000fc0000383ffff */
[----:B------:R-:W-:-:S00]  /*0350*/  NOP ;  /* 0x0000000000007918 */ /* 0x000fc00000000000 */
        /* <DEDUP_REMOVED lines=10> */
.L_x_8:


//--------------------- .text._Z18gpu_even_pass_multPimS_S_ --------------------------
	.section	.text._Z18gpu_even_pass_multPimS_S_,"ax",@progbits
	.align	128
        .global         _Z18gpu_even_pass_multPimS_S_
        .type           _Z18gpu_even_pass_multPimS_S_,@function
        .size           _Z18gpu_even_pass_multPimS_S_,(.L_x_9 - _Z18gpu_even_pass_multPimS_S_)
        .other          _Z18gpu_even_pass_multPimS_S_,@"STO_CUDA_ENTRY STV_DEFAULT"
_Z18gpu_even_pass_multPimS_S_:
.text._Z18gpu_even_pass_multPimS_S_:
[----:B------:R-:W-:Y:S01]  /*0000*/  LDC R1, c[0x0][0x37c] ;  /* 0x0000df00ff017b82 */ /* 0x000fe20000000800 */
[----:B------:R-:W0:Y:S07]  /*0010*/  S2R R3, SR_TID.X ;  /* 0x0000000000037919 */ /* 0x000e2e0000002100 */
[----:B------:R-:W0:Y:S01]  /*0020*/  S2UR UR6, SR_CTAID.X ;  /* 0x00000000000679c3 */ /* 0x000e220000002500 */
[----:B------:R-:W1:Y:S07]  /*0030*/  LDCU.64 UR4, c[0x0][0x388] ;  /* 0x00007100ff0477ac */ /* 0x000e6e0008000a00 */
[----:B------:R-:W0:Y:S01]  /*0040*/  LDC R2, c[0x0][0x360] ;  /* 0x0000d800ff027b82 */ /* 0x000e220000000800 */
[----:B-1----:R-:W-:-:S02]  /*0050*/  USHF.R.U64 UR4, UR4, 0x1, UR5 ;  /* 0x0000000104047899 */ /* 0x002fc40008001205 */
[----:B------:R-:W-:-:S06]  /*0060*/  USHF.R.U32.HI UR5, URZ, 0x1, UR5 ;  /* 0x00000001ff057899 */ /* 0x000fcc0008011605 */
[----:B------:R-:W-:Y:S02]  /*0070*/  IMAD.U32 R4, RZ, RZ, UR5 ;  /* 0x00000005ff047e24 */ /* 0x000fe4000f8e00ff */
[----:B0-----:R-:W-:-:S05]  /*0080*/  IMAD R0, R2, UR6, R3 ;  /* 0x0000000602007c24 */ /* 0x001fca000f8e0203 */
[----:B------:R-:W-:Y:S02]  /*0090*/  ISETP.LT.U32.AND P0, PT, R0, UR4, PT ;  /* 0x0000000400007c0c */ /* 0x000fe4000bf01070 */
[----:B------:R-:W-:-:S04]  /*00a0*/  SHF.R.S32.HI R3, RZ, 0x1f, R0 ;  /* 0x0000001fff037819 */ /* 0x000fc80000011400 */
        /* <DEDUP_REMOVED lines=8> */
.L_x_2:
        /* <DEDUP_REMOVED lines=31> */
.L_x_3:
        /* <DEDUP_REMOVED lines=14> */
.L_x_9:


//--------------------- .text._Z12gpu_odd_passPim --------------------------
	.section	.text._Z12gpu_odd_passPim,"ax",@progbits
	.align	128
        .global         _Z12gpu_odd_passPim
        .type           _Z12gpu_odd_passPim,@function
        .size           _Z12gpu_odd_passPim,(.L_x_10 - _Z12gpu_odd_passPim)
        .other          _Z12gpu_odd_passPim,@"STO_CUDA_ENTRY STV_DEFAULT"
_Z12gpu_odd_passPim:
.text._Z12gpu_odd_passPim:
        /* <DEDUP_REMOVED lines=21> */
.L_x_4:
[----:B--2---:R-:W-:-:S04]  /*0150*/  LEA R2, P0, R5, UR10, 0x3 ;  /* 0x0000000a05027c11 */ /* 0x004fc8000f8018ff */
[----:B------:R-:W-:-:S05]  /*0160*/  LEA.HI.X R3, R5, UR11, R4, 0x3, P0 ;  /* 0x0000000b05037c11 */ /* 0x000fca00080f1c04 */
[----:B-1----:R-:W2:Y:S04]  /*0170*/  LDG.E R7, desc[UR8][R2.64+0x4] ;  /* 0x0000040802077981 */ /* 0x002ea8000c1e1900 */
[----:B------:R-:W2:Y:S02]  /*0180*/  LDG.E R6, desc[UR8][R2.64+0x8] ;  /* 0x0000080802067981 */ /* 0x000ea4000c1e1900 */
[----:B--2---:R-:W-:-:S13]  /*0190*/  ISETP.GT.AND P0, PT, R7, R6, PT ;  /* 0x000000060700720c */ /* 0x004fda0003f04270 */
[----:B------:R0:W-:Y:S04]  /*01a0*/  @P0 STG.E desc[UR8][R2.64+0x4], R6 ;  /* 0x0000040602000986 */ /* 0x0001e8000c101908 */
[----:B------:R0:W-:Y:S01]  /*01b0*/  @P0 STG.E desc[UR8][R2.64+0x8], R7 ;  /* 0x0000080702000986 */ /* 0x0001e2000c101908 */
[----:B------:R-:W-:-:S04]  /*01c0*/  IADD3 R5, P0, PT, R0, R5, RZ ;  /* 0x0000000500057210 */ /* 0x000fc80007f1e0ff */
[----:B------:R-:W-:Y:S02]  /*01d0*/  LEA.HI.X.SX32 R4, R0, R4, 0x1, P0 ;  /* 0x0000000400047211 */ /* 0x000fe400000f0eff */
[----:B------:R-:W-:-:S04]  /*01e0*/  ISETP.GE.U32.AND P0, PT, R5, UR4, PT ;  /* 0x0000000405007c0c */ /* 0x000fc8000bf06070 */
[----:B------:R-:W-:-:S13]  /*01f0*/  ISETP.GE.U32.AND.EX P0, PT, R4, UR5, PT, P0 ;  /* 0x0000000504007c0c */ /* 0x000fda000bf06100 */
[----:B0-----:R-:W-:Y:S05]  /*0200*/  @!P0 BRA `(.L_x_4) ;  /* 0xfffffffc00d08947 */ /* 0x001fea000383ffff */
[----:B------:R-:W-:Y:S05]  /*0210*/  EXIT ;  /* 0x000000000000794d */ /* 0x000fea0003800000 */
.L_x_5:
        /* <DEDUP_REMOVED lines=14> */
.L_x_10:


//--------------------- .text._Z13gpu_even_passPim --------------------------
	.section	.text._Z13gpu_even_passPim,"ax",@progbits
	.align	128
        .global         _Z13gpu_even_passPim
        .type           _Z13gpu_even_passPim,@function
        .size           _Z13gpu_even_passPim,(.L_x_11 - _Z13gpu_even_passPim)
        .other          _Z13gpu_even_passPim,@"STO_CUDA_ENTRY STV_DEFAULT"
_Z13gpu_even_passPim:
.text._Z13gpu_even_passPim:
        /* <DEDUP_REMOVED lines=19> */
.L_x_6:
        /* <DEDUP_REMOVED lines=13> */
.L_x_7:
        /* <DEDUP_REMOVED lines=16> */
.L_x_11:


//--------------------- .nv.shared.reserved.0     --------------------------
	.section	.nv.shared.reserved.0,"aw",@nobits
	.weak		__nv_reservedSMEM_offset_0_alias
	.size		__nv_reservedSMEM_offset_0_alias, 0, 64
	.other		__nv_reservedSMEM_offset_0_alias,@"STO_CUDA_RESERVED_SHARED STV_DEFAULT"
__nv_reservedSMEM_offset_0_alias:
	.zero		0
	.zero		64


//--------------------- .nv.constant0._Z17gpu_odd_pass_multPimS_S_ --------------------------
	.section	.nv.constant0._Z17gpu_odd_pass_multPimS_S_,"a",@progbits
	.sectionflags	@""
	.align	4
.nv.constant0._Z17gpu_odd_pass_multPimS_S_:
	.zero		928


//--------------------- .nv.constant0._Z18gpu_even_pass_multPimS_S_ --------------------------
	.section	.nv.constant0._Z18gpu_even_pass_multPimS_S_,"a",@progbits
	.sectionflags	@""
	.align	4
.nv.constant0._Z18gpu_even_pass_multPimS_S_:
	.zero		928


//--------------------- .nv.constant0._Z12gpu_odd_passPim --------------------------
	.section	.nv.constant0._Z12gpu_odd_passPim,"a",@progbits
	.sectionflags	@""
	.align	4
.nv.constant0._Z12gpu_odd_passPim:
	.zero		912


//--------------------- .nv.constant0._Z13gpu_even_passPim --------------------------
	.section	.nv.constant0._Z13gpu_even_passPim,"a",@progbits
	.sectionflags	@""
	.align	4
.nv.constant0._Z13gpu_even_passPim:
	.zero		912


//--------------------- SYMBOLS --------------------------

	.type		.nv.reservedSmem.offset0,@object
	.size		.nv.reservedSmem.offset0,0x4
